	.headerflags	@"EF_CUDA_TEXMODE_UNIFIED EF_CUDA_64BIT_ADDRESS EF_CUDA_ACCELERATORS EF_CUDA_SM90 EF_CUDA_VIRTUAL_SM(EF_CUDA_SM90)"
	.elftype	@"ET_EXEC"


//--------------------- .nv.info                  --------------------------
	.section	.nv.info,"",@"SHT_CUDA_INFO"
	.align	4


	//----- nvinfo : EIATTR_REGCOUNT
	.align		4
        /*0000*/ 	.byte	0x04, 0x2f
        /*0002*/ 	.short	(.L_3 - .L_2)
	.align		4
.L_2:
        /*0004*/ 	.word	index@(triton_poi_fused__native_batch_norm_legit_no_training_add_25)
        /*0008*/ 	.word	0x00000016


	//----- nvinfo : EIATTR_MIN_STACK_SIZE
	.align		4
.L_3:
        /*000c*/ 	.byte	0x04, 0x12
        /*000e*/ 	.short	(.L_5 - .L_4)
	.align		4
.L_4:
        /*0010*/ 	.word	index@(triton_poi_fused__native_batch_norm_legit_no_training_add_25)
        /*0014*/ 	.word	0x00000000


	//----- nvinfo : EIATTR_FRAME_SIZE
	.align		4
.L_5:
        /*0018*/ 	.byte	0x04, 0x11
        /*001a*/ 	.short	(.L_7 - .L_6)
	.align		4
.L_6:
        /*001c*/ 	.word	index@(triton_poi_fused__native_batch_norm_legit_no_training_add_25)
        /*0020*/ 	.word	0x00000000


	//----- nvinfo : EIATTR_MIN_STACK_SIZE
	.align		4
.L_7:
        /*0024*/ 	.byte	0x04, 0x12
        /*0026*/ 	.short	(.L_9 - .L_8)
	.align		4
.L_8:
        /*0028*/ 	.word	index@(triton_poi_fused__native_batch_norm_legit_no_training_add_25)
        /*002c*/ 	.word	0x00000000
.L_9:


//--------------------- .nv.info.triton_poi_fused__native_batch_norm_legit_no_training_add_25 --------------------------
	.section	.nv.info.triton_poi_fused__native_batch_norm_legit_no_training_add_25,"",@"SHT_CUDA_INFO"
	.sectionflags	@""
	.align	4


	//----- nvinfo : EIATTR_CUDA_API_VERSION
	.align		4
        /*0000*/ 	.byte	0x04, 0x37
        /*0002*/ 	.short	(.L_11 - .L_10)
.L_10:
        /*0004*/ 	.word	0x0000007c


	//----- nvinfo : EIATTR_KPARAM_INFO
	.align		4
.L_11:
        /*0008*/ 	.byte	0x04, 0x17
        /*000a*/ 	.short	(.L_13 - .L_12)
.L_12:
        /*000c*/ 	.word	0x00000000
        /*0010*/ 	.short	0x0007
        /*0012*/ 	.short	0x0038
        /*0014*/ 	.byte	0x00, 0xf0, 0x11, 0x00


	//----- nvinfo : EIATTR_KPARAM_INFO
	.align		4
.L_13:
        /*0018*/ 	.byte	0x04, 0x17
        /*001a*/ 	.short	(.L_15 - .L_14)
.L_14:
        /*001c*/ 	.word	0x00000000
        /*0020*/ 	.short	0x0006
        /*0022*/ 	.short	0x0030
        /*0024*/ 	.byte	0x00, 0xf4, 0x21, 0x00


	//----- nvinfo : EIATTR_KPARAM_INFO
	.align		4
.L_15:
        /*0028*/ 	.byte	0x04, 0x17
        /*002a*/ 	.short	(.L_17 - .L_16)
.L_16:
        /*002c*/ 	.word	0x00000000
        /*0030*/ 	.short	0x0005
        /*0032*/ 	.short	0x0028
        /*0034*/ 	.byte	0x00, 0xf4, 0x21, 0x00


	//----- nvinfo : EIATTR_KPARAM_INFO
	.align		4
.L_17:
        /*0038*/ 	.byte	0x04, 0x17
        /*003a*/ 	.short	(.L_19 - .L_18)
.L_18:
        /*003c*/ 	.word	0x00000000
        /*0040*/ 	.short	0x0004
        /*0042*/ 	.short	0x0020
        /*0044*/ 	.byte	0x00, 0xf4, 0x21, 0x00


	//----- nvinfo : EIATTR_KPARAM_INFO
	.align		4
.L_19:
        /*0048*/ 	.byte	0x04, 0x17
        /*004a*/ 	.short	(.L_21 - .L_20)
.L_20:
        /*004c*/ 	.word	0x00000000
        /*0050*/ 	.short	0x0003
        /*0052*/ 	.short	0x0018
        /*0054*/ 	.byte	0x00, 0xf4, 0x21, 0x00


	//----- nvinfo : EIATTR_KPARAM_INFO
	.align		4
.L_21:
        /*0058*/ 	.byte	0x04, 0x17
        /*005a*/ 	.short	(.L_23 - .L_22)
.L_22:
        /*005c*/ 	.word	0x00000000
        /*0060*/ 	.short	0x0002
        /*0062*/ 	.short	0x0010
        /*0064*/ 	.byte	0x00, 0xf4, 0x21, 0x00


	//----- nvinfo : EIATTR_KPARAM_INFO
	.align		4
.L_23:
        /*0068*/ 	.byte	0x04, 0x17
        /*006a*/ 	.short	(.L_25 - .L_24)
.L_24:
        /*006c*/ 	.word	0x00000000
        /*0070*/ 	.short	0x0001
        /*0072*/ 	.short	0x0008
        /*0074*/ 	.byte	0x00, 0xf4, 0x21, 0x00


	//----- nvinfo : EIATTR_KPARAM_INFO
	.align		4
.L_25:
        /*0078*/ 	.byte	0x04, 0x17
        /*007a*/ 	.short	(.L_27 - .L_26)
.L_26:
        /*007c*/ 	.word	0x00000000
        /*0080*/ 	.short	0x0000
        /*0082*/ 	.short	0x0000
        /*0084*/ 	.byte	0x00, 0xf4, 0x21, 0x00


	//----- nvinfo : EIATTR_SPARSE_MMA_MASK
	.align		4
.L_27:
        /*0088*/ 	.byte	0x03, 0x50
        /*008a*/ 	.short	0x0000


	//----- nvinfo : EIATTR_MAXREG_COUNT
	.align		4
        /*008c*/ 	.byte	0x03, 0x1b
        /*008e*/ 	.short	0x00ff


	//----- nvinfo : EIATTR_EXIT_INSTR_OFFSETS
	.align		4
        /*0090*/ 	.byte	0x04, 0x1c
        /*0092*/ 	.short	(.L_29 - .L_28)


	//   ....[0]....
.L_28:
        /*0094*/ 	.word	0x00000320


	//   ....[1]....
        /*0098*/ 	.word	0x00000340


	//----- nvinfo : EIATTR_REQNTID
	.align		4
.L_29:
        /*009c*/ 	.byte	0x04, 0x10
        /*009e*/ 	.short	(.L_31 - .L_30)
.L_30:
        /*00a0*/ 	.word	0x00000080
        /*00a4*/ 	.word	0x00000001
        /*00a8*/ 	.word	0x00000001


	//----- nvinfo : EIATTR_CBANK_PARAM_SIZE
	.align		4
.L_31:
        /*00ac*/ 	.byte	0x03, 0x19
        /*00ae*/ 	.short	0x003c


	//----- nvinfo : EIATTR_PARAM_CBANK
	.align		4
        /*00b0*/ 	.byte	0x04, 0x0a
        /*00b2*/ 	.short	(.L_33 - .L_32)
	.align		4
.L_32:
        /*00b4*/ 	.word	index@(.nv.constant0.triton_poi_fused__native_batch_norm_legit_no_training_add_25)
        /*00b8*/ 	.short	0x0210
        /*00ba*/ 	.short	0x003c


	//----- nvinfo : EIATTR_SW_WAR
	.align		4
.L_33:
        /*00bc*/ 	.byte	0x04, 0x36
        /*00be*/ 	.short	(.L_35 - .L_34)
.L_34:
        /*00c0*/ 	.word	0x00000008
.L_35:


//--------------------- .nv.callgraph             --------------------------
	.section	.nv.callgraph,"",@"SHT_CUDA_CALLGRAPH"
	.align	4
	.sectionentsize	8
	.align		4
        /*0000*/ 	.word	0x00000000
	.align		4
        /*0004*/ 	.word	0xffffffff
	.align		4
        /*0008*/ 	.word	0x00000000
	.align		4
        /*000c*/ 	.word	0xfffffffe
	.align		4
        /*0010*/ 	.word	0x00000000
	.align		4
        /*0014*/ 	.word	0xfffffffd
	.align		4
        /*0018*/ 	.word	0x00000000
	.align		4
        /*001c*/ 	.word	0xfffffffc


//--------------------- .nv.constant4             --------------------------
	.section	.nv.constant4,"a",@progbits
	.align	8
	.align		8
.nv.constant4:
        /*0000*/ 	.dword	_$_str
	.align		8
        /*0008*/ 	.dword	_$_str_$_2


//--------------------- .text.triton_poi_fused__native_batch_norm_legit_no_training_add_25 --------------------------
	.section	.text.triton_poi_fused__native_batch_norm_legit_no_training_add_25,"ax",@progbits
	.align	128
        .global         triton_poi_fused__native_batch_norm_legit_no_training_add_25
        .type           triton_poi_fused__native_batch_norm_legit_no_training_add_25,@function
        .size           triton_poi_fused__native_batch_norm_legit_no_training_add_25,(.L_x_1 - triton_poi_fused__native_batch_norm_legit_no_training_add_25)
        .other          triton_poi_fused__native_batch_norm_legit_no_training_add_25,@"STO_CUDA_ENTRY STV_DEFAULT"
triton_poi_fused__native_batch_norm_legit_no_training_add_25:
.text.triton_poi_fused__native_batch_norm_legit_no_training_add_25:
[----:B------:R-:W0:Y:S01]  /*0000*/  LDC R1, c[0x0][0x28] ;  /* 0x00000a00ff017b82 */ /* 0x000e220000000800 */
[----:B------:R-:W1:Y:S07]  /*0010*/  S2R R0, SR_TID.X ;  /* 0x0000000000007919 */ /* 0x000e6e0000002100 */
[----:B------:R-:W2:Y:S01]  /*0020*/  LDC.64 R12, c[0x0][0x228] ;  /* 0x00008a00ff0c7b82 */ /* 0x000ea20000000a00 */
[----:B------:R-:W-:Y:S01]  /*0030*/  ULDC.64 UR4, c[0x0][0x208] ;  /* 0x0000820000047ab9 */ /* 0x000fe20000000a00 */
[----:B------:R-:W3:Y:S06]  /*0040*/  S2R R3, SR_CTAID.X ;  /* 0x0000000000037919 */ /* 0x000eec0000002500 */
[----:B------:R-:W4:Y:S08]  /*0050*/  LDC.64 R8, c[0x0][0x218] ;  /* 0x00008600ff087b82 */ /* 0x000f300000000a00 */
[----:B------:R-:W5:Y:S08]  /*0060*/  LDC.64 R10, c[0x0][0x220] ;  /* 0x00008800ff0a7b82 */ /* 0x000f700000000a00 */
[----:B------:R-:W5:Y:S01]  /*0070*/  LDC.64 R14, c[0x0][0x230] ;  /* 0x00008c00ff0e7b82 */ /* 0x000f620000000a00 */
[----:B-1----:R-:W-:-:S07]  /*0080*/  LOP3.LUT R0, R0, 0x7f, RZ, 0xc0, !PT ;  /* 0x0000007f00007812 */ /* 0x002fce00078ec0ff */
[----:B------:R-:W1:Y:S01]  /*0090*/  LDC.64 R16, c[0x0][0x238] ;  /* 0x00008e00ff107b82 */ /* 0x000e620000000a00 */
[----:B---3--:R-:W-:-:S04]  /*00a0*/  LEA R0, R3, R0, 0x7 ;  /* 0x0000000003007211 */ /* 0x008fc800078e38ff */
[C---:B------:R-:W-:Y:S01]  /*00b0*/  ISETP.GE.AND P2, PT, R0.reuse, 0xa00, PT ;  /* 0x00000a000000780c */ /* 0x040fe20003f46270 */
[----:B------:R-:W-:Y:S02]  /*00c0*/  IMAD.HI R2, R0, 0x66666667, RZ ;  /* 0x6666666700027827 */ /* 0x000fe400078e02ff */
[----:B------:R-:W3:Y:S03]  /*00d0*/  LDC.64 R4, c[0x0][0x210] ;  /* 0x00008400ff047b82 */ /* 0x000ee60000000a00 */
[----:B------:R-:W-:-:S04]  /*00e0*/  SHF.R.U32.HI R3, RZ, 0x1f, R2 ;  /* 0x0000001fff037819 */ /* 0x000fc80000011602 */
[----:B------:R-:W-:-:S05]  /*00f0*/  LEA.HI.SX32 R3, R2, R3, 0x1c ;  /* 0x0000000302037211 */ /* 0x000fca00078fe2ff */
[----:B------:R-:W-:Y:S01]  /*0100*/  IMAD R19, R3, -0x28, R0 ;  /* 0xffffffd803137824 */ /* 0x000fe200078e0200 */
[----:B------:R-:W-:-:S03]  /*0110*/  CS2R R2, SRZ ;  /* 0x0000000000027805 */ /* 0x000fc6000001ff00 */
[----:B--2---:R-:W-:-:S05]  /*0120*/  IMAD.WIDE R12, R19, 0x4, R12 ;  /* 0x00000004130c7825 */ /* 0x004fca00078e020c */
[----:B------:R2:W3:Y:S01]  /*0130*/  @!P2 LDG.E.EL R2, desc[UR4][R12.64] ;  /* 0x000000040c02a981 */ /* 0x0004e2000c2e1900 */
[----:B------:R-:W-:Y:S01]  /*0140*/  CS2R R6, SRZ ;  /* 0x0000000000067805 */ /* 0x000fe2000001ff00 */
[----:B----4-:R-:W-:Y:S01]  /*0150*/  IMAD.WIDE R8, R0, 0x4, R8 ;  /* 0x0000000400087825 */ /* 0x010fe200078e0208 */
[----:B------:R-:W-:-:S03]  /*0160*/  HFMA2.MMA R18, -RZ, RZ, 0, 0 ;  /* 0x00000000ff127435 */ /* 0x000fc600000001ff */
[C---:B-----5:R-:W-:Y:S01]  /*0170*/  IMAD.WIDE R10, R19.reuse, 0x4, R10 ;  /* 0x00000004130a7825 */ /* 0x060fe200078e020a */
[----:B------:R4:W5:Y:S04]  /*0180*/  @!P2 LDG.E R6, desc[UR4][R8.64] ;  /* 0x000000040806a981 */ /* 0x000968000c1e1900 */
[----:B------:R3:W5:Y:S01]  /*0190*/  @!P2 LDG.E.EL R3, desc[UR4][R10.64] ;  /* 0x000000040a03a981 */ /* 0x000762000c2e1900 */
[----:B0-2---:R-:W-:-:S04]  /*01a0*/  IMAD.WIDE R12, R19, 0x4, R14 ;  /* 0x00000004130c7825 */ /* 0x005fc800078e020e */
[----:B-1----:R-:W-:Y:S01]  /*01b0*/  IMAD.WIDE R14, R19, 0x4, R16 ;  /* 0x00000004130e7825 */ /* 0x002fe200078e0210 */
[----:B------:R-:W-:Y:S01]  /*01c0*/  MOV R16, RZ ;  /* 0x000000ff00107202 */ /* 0x000fe20000000f00 */
[----:B------:R-:W2:Y:S01]  /*01d0*/  @!P2 LDG.E.EL R7, desc[UR4][R12.64] ;  /* 0x000000040c07a981 */ /* 0x000ea2000c2e1900 */
[----:B----4-:R-:W0:Y:S01]  /*01e0*/  LDC.64 R8, c[0x0][0x240] ;  /* 0x00009000ff087b82 */ /* 0x010e220000000a00 */
[----:B---3--:R-:W-:Y:S02]  /*01f0*/  IMAD.WIDE R4, R0, 0x4, R4 ;  /* 0x0000000400047825 */ /* 0x008fe400078e0204 */
[----:B------:R-:W2:Y:S04]  /*0200*/  @!P2 LDG.E.EL R18, desc[UR4][R14.64] ;  /* 0x000000040e12a981 */ /* 0x000ea8000c2e1900 */
[----:B------:R-:W3:Y:S01]  /*0210*/  @!P2 LDG.E R16, desc[UR4][R4.64] ;  /* 0x000000040410a981 */ /* 0x000ee2000c1e1900 */
[----:B------:R-:W-:Y:S01]  /*0220*/  HFMA2.MMA R11, -RZ, RZ, 1.625, 0 ;  /* 0x3e800000ff0b7435 */ /* 0x000fe200000001ff */
[----:B------:R-:W-:-:S04]  /*0230*/  FADD R2, R2, 9.9999997473787516356e-06 ;  /* 0x3727c5ac02027421 */ /* 0x000fc80000000000 */
[----:B------:R-:W1:Y:S01]  /*0240*/  MUFU.SQRT R10, R2 ;  /* 0x00000002000a7308 */ /* 0x000e620000002000 */
[----:B-----5:R-:W-:Y:S01]  /*0250*/  FADD R3, -R3, R6 ;  /* 0x0000000603037221 */ /* 0x020fe20000000100 */
[C---:B-1----:R-:W-:Y:S02]  /*0260*/  FSETP.GT.AND P0, PT, R10.reuse, 8.50705917302346158658e+37, PT ;  /* 0x7e8000000a00780b */ /* 0x042fe40003f04000 */
[----:B------:R-:W-:Y:S02]  /*0270*/  FSETP.GEU.AND P1, PT, R10, 1.175494350822287508e-38, PT ;  /* 0x008000000a00780b */ /* 0x000fe40003f2e000 */
[----:B------:R-:W-:-:S09]  /*0280*/  FSEL R11, R11, 1, P0 ;  /* 0x3f8000000b0b7808 */ /* 0x000fd20000000000 */
[----:B------:R-:W-:Y:S02]  /*0290*/  @P0 FMUL R10, R10, 0.25 ;  /* 0x3e8000000a0a0820 */ /* 0x000fe40000400000 */
[----:B------:R-:W-:Y:S02]  /*02a0*/  @!P1 FMUL R11, R11, 16777216 ;  /* 0x4b8000000b0b9820 */ /* 0x000fe40000400000 */
[----:B------:R-:W-:-:S06]  /*02b0*/  @!P1 FMUL R10, R10, 16777216 ;  /* 0x4b8000000a0a9820 */ /* 0x000fcc0000400000 */
[----:B------:R-:W1:Y:S02]  /*02c0*/  MUFU.RCP R10, R10 ;  /* 0x0000000a000a7308 */ /* 0x000e640000001000 */
[----:B-1----:R-:W-:-:S04]  /*02d0*/  FMUL R2, R10, R11 ;  /* 0x0000000b0a027220 */ /* 0x002fc80000400000 */
[----:B------:R-:W-:-:S04]  /*02e0*/  FMUL R3, R3, R2 ;  /* 0x0000000203037220 */ /* 0x000fc80000400000 */
[----:B--2---:R-:W-:Y:S01]  /*02f0*/  FFMA R7, R3, R7, R18 ;  /* 0x0000000703077223 */ /* 0x004fe20000000012 */
[----:B0-----:R-:W-:-:S04]  /*0300*/  IMAD.WIDE R2, R0, 0x4, R8 ;  /* 0x0000000400027825 */ /* 0x001fc800078e0208 */
[----:B---3--:R-:W-:Y:S01]  /*0310*/  FADD R7, R7, R16 ;  /* 0x0000001007077221 */ /* 0x008fe20000000000 */
[----:B------:R-:W-:Y:S06]  /*0320*/  @P2 EXIT ;  /* 0x000000000000294d */ /* 0x000fec0003800000 */
[----:B------:R-:W-:Y:S01]  /*0330*/  STG.E desc[UR4][R2.64], R7 ;  /* 0x0000000702007986 */ /* 0x000fe2000c101904 */
[----:B------:R-:W-:Y:S05]  /*0340*/  EXIT ;  /* 0x000000000000794d */ /* 0x000fea0003800000 */
.L_x_0:
[----:B------:R-:W-:-:S00]  /*0350*/  BRA `(.L_x_0) ;  /* 0xfffffffc00fc7947 */ /* 0x000fc0000383ffff */
[----:B------:R-:W-:-:S00]  /*0360*/  NOP ;  /* 0x0000000000007918 */ /* 0x000fc00000000000 */
        /* <DEDUP_REMOVED lines=9> */
.L_x_1:


//--------------------- .nv.global.init           --------------------------
	.section	.nv.global.init,"aw",@progbits
.nv.global.init:
	.type		_$_str,@object
	.size		_$_str,(_$_str_$_2 - _$_str)
_$_str:
        /*0000*/ 	.byte	0x5f, 0x5f, 0x43, 0x55, 0x44, 0x41, 0x5f, 0x46, 0x54, 0x5a, 0x00
	.type		_$_str_$_2,@object
	.size		_$_str_$_2,(.L_1 - _$_str_$_2)
_$_str_$_2:
        /*000b*/ 	.byte	0x5f, 0x5f, 0x43, 0x55, 0x44, 0x41, 0x5f, 0x50, 0x52, 0x45, 0x43, 0x5f, 0x53, 0x51, 0x52, 0x54
        /*001b*/ 	.byte	0x00
.L_1:


//--------------------- .nv.constant0.triton_poi_fused__native_batch_norm_legit_no_training_add_25 --------------------------
	.section	.nv.constant0.triton_poi_fused__native_batch_norm_legit_no_training_add_25,"a",@progbits
	.sectionflags	@""
	.align	4
.nv.constant0.triton_poi_fused__native_batch_norm_legit_no_training_add_25:
	.zero		588
